	.headerflags	@"EF_CUDA_TEXMODE_UNIFIED EF_CUDA_64BIT_ADDRESS EF_CUDA_ACCELERATORS EF_CUDA_SM90 EF_CUDA_VIRTUAL_SM(EF_CUDA_SM90)"
	.elftype	@"ET_EXEC"


//--------------------- .nv.info                  --------------------------
	.section	.nv.info,"",@"SHT_CUDA_INFO"
	.align	4


	//----- nvinfo : EIATTR_REGCOUNT
	.align		4
        /*0000*/ 	.byte	0x04, 0x2f
        /*0002*/ 	.short	(.L_1 - .L_0)
	.align		4
.L_0:
        /*0004*/ 	.word	index@(triton_poi_fused_convolution_mul_3)
        /*0008*/ 	.word	0x00000010


	//----- nvinfo : EIATTR_MIN_STACK_SIZE
	.align		4
.L_1:
        /*000c*/ 	.byte	0x04, 0x12
        /*000e*/ 	.short	(.L_3 - .L_2)
	.align		4
.L_2:
        /*0010*/ 	.word	index@(triton_poi_fused_convolution_mul_3)
        /*0014*/ 	.word	0x00000000


	//----- nvinfo : EIATTR_FRAME_SIZE
	.align		4
.L_3:
        /*0018*/ 	.byte	0x04, 0x11
        /*001a*/ 	.short	(.L_5 - .L_4)
	.align		4
.L_4:
        /*001c*/ 	.word	index@(triton_poi_fused_convolution_mul_3)
        /*0020*/ 	.word	0x00000000


	//----- nvinfo : EIATTR_MIN_STACK_SIZE
	.align		4
.L_5:
        /*0024*/ 	.byte	0x04, 0x12
        /*0026*/ 	.short	(.L_7 - .L_6)
	.align		4
.L_6:
        /*0028*/ 	.word	index@(triton_poi_fused_convolution_mul_3)
        /*002c*/ 	.word	0x00000000
.L_7:


//--------------------- .nv.info.triton_poi_fused_convolution_mul_3 --------------------------
	.section	.nv.info.triton_poi_fused_convolution_mul_3,"",@"SHT_CUDA_INFO"
	.sectionflags	@""
	.align	4


	//----- nvinfo : EIATTR_CUDA_API_VERSION
	.align		4
        /*0000*/ 	.byte	0x04, 0x37
        /*0002*/ 	.short	(.L_9 - .L_8)
.L_8:
        /*0004*/ 	.word	0x0000007c


	//----- nvinfo : EIATTR_KPARAM_INFO
	.align		4
.L_9:
        /*0008*/ 	.byte	0x04, 0x17
        /*000a*/ 	.short	(.L_11 - .L_10)
.L_10:
        /*000c*/ 	.word	0x00000000
        /*0010*/ 	.short	0x0004
        /*0012*/ 	.short	0x0020
        /*0014*/ 	.byte	0x00, 0xf0, 0x11, 0x00


	//----- nvinfo : EIATTR_KPARAM_INFO
	.align		4
.L_11:
        /*0018*/ 	.byte	0x04, 0x17
        /*001a*/ 	.short	(.L_13 - .L_12)
.L_12:
        /*001c*/ 	.word	0x00000000
        /*0020*/ 	.short	0x0003
        /*0022*/ 	.short	0x0018
        /*0024*/ 	.byte	0x00, 0xf4, 0x21, 0x00


	//----- nvinfo : EIATTR_KPARAM_INFO
	.align		4
.L_13:
        /*0028*/ 	.byte	0x04, 0x17
        /*002a*/ 	.short	(.L_15 - .L_14)
.L_14:
        /*002c*/ 	.word	0x00000000
        /*0030*/ 	.short	0x0002
        /*0032*/ 	.short	0x0010
        /*0034*/ 	.byte	0x00, 0xf4, 0x21, 0x00


	//----- nvinfo : EIATTR_KPARAM_INFO
	.align		4
.L_15:
        /*0038*/ 	.byte	0x04, 0x17
        /*003a*/ 	.short	(.L_17 - .L_16)
.L_16:
        /*003c*/ 	.word	0x00000000
        /*0040*/ 	.short	0x0001
        /*0042*/ 	.short	0x0008
        /*0044*/ 	.byte	0x00, 0xf4, 0x21, 0x00


	//----- nvinfo : EIATTR_KPARAM_INFO
	.align		4
.L_17:
        /*0048*/ 	.byte	0x04, 0x17
        /*004a*/ 	.short	(.L_19 - .L_18)
.L_18:
        /*004c*/ 	.word	0x00000000
        /*0050*/ 	.short	0x0000
        /*0052*/ 	.short	0x0000
        /*0054*/ 	.byte	0x00, 0xf4, 0x21, 0x00


	//----- nvinfo : EIATTR_SPARSE_MMA_MASK
	.align		4
.L_19:
        /*0058*/ 	.byte	0x03, 0x50
        /*005a*/ 	.short	0x0000


	//----- nvinfo : EIATTR_MAXREG_COUNT
	.align		4
        /*005c*/ 	.byte	0x03, 0x1b
        /*005e*/ 	.short	0x00ff


	//----- nvinfo : EIATTR_EXIT_INSTR_OFFSETS
	.align		4
        /*0060*/ 	.byte	0x04, 0x1c
        /*0062*/ 	.short	(.L_21 - .L_20)


	//   ....[0]....
.L_20:
        /*0064*/ 	.word	0x000001e0


	//   ....[1]....
        /*0068*/ 	.word	0x00000200


	//----- nvinfo : EIATTR_REQNTID
	.align		4
.L_21:
        /*006c*/ 	.byte	0x04, 0x10
        /*006e*/ 	.short	(.L_23 - .L_22)
.L_22:
        /*0070*/ 	.word	0x00000020
        /*0074*/ 	.word	0x00000001
        /*0078*/ 	.word	0x00000001


	//----- nvinfo : EIATTR_CBANK_PARAM_SIZE
	.align		4
.L_23:
        /*007c*/ 	.byte	0x03, 0x19
        /*007e*/ 	.short	0x0024


	//----- nvinfo : EIATTR_PARAM_CBANK
	.align		4
        /*0080*/ 	.byte	0x04, 0x0a
        /*0082*/ 	.short	(.L_25 - .L_24)
	.align		4
.L_24:
        /*0084*/ 	.word	index@(.nv.constant0.triton_poi_fused_convolution_mul_3)
        /*0088*/ 	.short	0x0210
        /*008a*/ 	.short	0x0024


	//----- nvinfo : EIATTR_SW_WAR
	.align		4
.L_25:
        /*008c*/ 	.byte	0x04, 0x36
        /*008e*/ 	.short	(.L_27 - .L_26)
.L_26:
        /*0090*/ 	.word	0x00000008
.L_27:


//--------------------- .nv.callgraph             --------------------------
	.section	.nv.callgraph,"",@"SHT_CUDA_CALLGRAPH"
	.align	4
	.sectionentsize	8
	.align		4
        /*0000*/ 	.word	0x00000000
	.align		4
        /*0004*/ 	.word	0xffffffff
	.align		4
        /*0008*/ 	.word	0x00000000
	.align		4
        /*000c*/ 	.word	0xfffffffe
	.align		4
        /*0010*/ 	.word	0x00000000
	.align		4
        /*0014*/ 	.word	0xfffffffd
	.align		4
        /*0018*/ 	.word	0x00000000
	.align		4
        /*001c*/ 	.word	0xfffffffc


//--------------------- .text.triton_poi_fused_convolution_mul_3 --------------------------
	.section	.text.triton_poi_fused_convolution_mul_3,"ax",@progbits
	.align	128
        .global         triton_poi_fused_convolution_mul_3
        .type           triton_poi_fused_convolution_mul_3,@function
        .size           triton_poi_fused_convolution_mul_3,(.L_x_1 - triton_poi_fused_convolution_mul_3)
        .other          triton_poi_fused_convolution_mul_3,@"STO_CUDA_ENTRY STV_DEFAULT"
triton_poi_fused_convolution_mul_3:
.text.triton_poi_fused_convolution_mul_3:
[----:B------:R-:W0:Y:S02]  /*0000*/  LDC R1, c[0x0][0x28] ;  /* 0x00000a00ff017b82 */ /* 0x000e240000000800 */
[----:B------:R-:W1:Y:S01]  /*0010*/  S2R R0, SR_TID.X ;  /* 0x0000000000007919 */ /* 0x000e620000002100 */
[----:B------:R-:W2:Y:S01]  /*0020*/  LDC.64 R2, c[0x0][0x210] ;  /* 0x00008400ff027b82 */ /* 0x000ea20000000a00 */
[----:B------:R-:W-:Y:S01]  /*0030*/  ULDC.64 UR4, c[0x0][0x208] ;  /* 0x0000820000047ab9 */ /* 0x000fe20000000a00 */
[----:B------:R-:W3:Y:S06]  /*0040*/  S2R R11, SR_CTAID.X ;  /* 0x00000000000b7919 */ /* 0x000eec0000002500 */
[----:B------:R-:W4:Y:S01]  /*0050*/  LDC.64 R6, c[0x0][0x220] ;  /* 0x00008800ff067b82 */ /* 0x000f220000000a00 */
[----:B-1----:R-:W-:-:S02]  /*0060*/  LOP3.LUT R0, R0, 0x1f, RZ, 0xc0, !PT ;  /* 0x0000001f00007812 */ /* 0x002fc400078ec0ff */
[----:B---3--:R-:W-:-:S03]  /*0070*/  SHF.R.U32.HI R4, RZ, 0x1a, R11 ;  /* 0x0000001aff047819 */ /* 0x008fc6000001160b */
[----:B------:R-:W-:Y:S01]  /*0080*/  IMAD R11, R11, 0x20, R0 ;  /* 0x000000200b0b7824 */ /* 0x000fe200078e0200 */
[----:B------:R-:W-:Y:S02]  /*0090*/  SGXT.U32 R0, R4, 0x1 ;  /* 0x000000010400781a */ /* 0x000fe40000000000 */
[----:B------:R-:W1:Y:S02]  /*00a0*/  LDC.64 R4, c[0x0][0x218] ;  /* 0x00008600ff047b82 */ /* 0x000e640000000a00 */
[C---:B------:R-:W-:Y:S01]  /*00b0*/  ISETP.GE.AND P0, PT, R11.reuse, 0x20, PT ;  /* 0x000000200b00780c */ /* 0x040fe20003f06270 */
[----:B------:R-:W-:-:S05]  /*00c0*/  IMAD.IADD R0, R11, 0x1, R0 ;  /* 0x000000010b007824 */ /* 0x000fca00078e0200 */
[----:B------:R-:W-:-:S04]  /*00d0*/  SHF.R.S32.HI R9, RZ, 0x1, R0 ;  /* 0x00000001ff097819 */ /* 0x000fc80000011400 */
[C---:B------:R-:W-:Y:S01]  /*00e0*/  LEA.HI R0, R9.reuse, R9, RZ, 0x2 ;  /* 0x0000000909007211 */ /* 0x040fe200078f10ff */
[----:B--2---:R-:W-:-:S03]  /*00f0*/  IMAD.WIDE R2, R9, 0x4, R2 ;  /* 0x0000000409027825 */ /* 0x004fc600078e0202 */
[----:B------:R-:W-:-:S04]  /*0100*/  LOP3.LUT R0, R0, 0xfffffffc, RZ, 0xc0, !PT ;  /* 0xfffffffc00007812 */ /* 0x000fc800078ec0ff */
[----:B------:R-:W-:Y:S01]  /*0110*/  IADD3 R13, R9, -R0, RZ ;  /* 0x80000000090d7210 */ /* 0x000fe20007ffe0ff */
[----:B------:R-:W-:Y:S01]  /*0120*/  IMAD.MOV.U32 R0, RZ, RZ, RZ ;  /* 0x000000ffff007224 */ /* 0x000fe200078e00ff */
[----:B------:R-:W-:Y:S01]  /*0130*/  MOV R10, RZ ;  /* 0x000000ff000a7202 */ /* 0x000fe20000000f00 */
[----:B----4-:R-:W-:Y:S01]  /*0140*/  IMAD.WIDE R6, R11, 0x4, R6 ;  /* 0x000000040b067825 */ /* 0x010fe200078e0206 */
[----:B------:R-:W2:Y:S03]  /*0150*/  LDC.64 R8, c[0x0][0x228] ;  /* 0x00008a00ff087b82 */ /* 0x000ea60000000a00 */
[----:B-1----:R-:W-:Y:S01]  /*0160*/  IMAD.WIDE R4, R13, 0x4, R4 ;  /* 0x000000040d047825 */ /* 0x002fe200078e0204 */
[----:B------:R-:W-:Y:S01]  /*0170*/  HFMA2.MMA R13, -RZ, RZ, 0, 0 ;  /* 0x00000000ff0d7435 */ /* 0x000fe200000001ff */
[----:B------:R-:W3:Y:S04]  /*0180*/  @!P0 LDG.E.EL R0, desc[UR4][R2.64] ;  /* 0x0000000402008981 */ /* 0x000ee8000c2e1900 */
[----:B------:R-:W4:Y:S05]  /*0190*/  @!P0 LDG.E R10, desc[UR4][R6.64] ;  /* 0x00000004060a8981 */ /* 0x000f2a000c1e1900 */
[----:B------:R-:W3:Y:S01]  /*01a0*/  @!P0 LDG.E.EL R13, desc[UR4][R4.64] ;  /* 0x00000004040d8981 */ /* 0x000ee2000c2e1900 */
[----:B--2---:R-:W-:-:S04]  /*01b0*/  IMAD.WIDE R8, R11, 0x4, R8 ;  /* 0x000000040b087825 */ /* 0x004fc800078e0208 */
[----:B---3--:R-:W-:-:S04]  /*01c0*/  FADD R13, R13, R0 ;  /* 0x000000000d0d7221 */ /* 0x008fc80000000000 */
[----:B----4-:R-:W-:Y:S01]  /*01d0*/  FMUL R13, R13, R10 ;  /* 0x0000000a0d0d7220 */ /* 0x010fe20000400000 */
[----:B------:R-:W-:Y:S06]  /*01e0*/  @P0 EXIT ;  /* 0x000000000000094d */ /* 0x000fec0003800000 */
[----:B------:R-:W-:Y:S01]  /*01f0*/  STG.E desc[UR4][R8.64], R13 ;  /* 0x0000000d08007986 */ /* 0x000fe2000c101904 */
[----:B------:R-:W-:Y:S05]  /*0200*/  EXIT ;  /* 0x000000000000794d */ /* 0x000fea0003800000 */
.L_x_0:
[----:B------:R-:W-:-:S00]  /*0210*/  BRA `(.L_x_0) ;  /* 0xfffffffc00fc7947 */ /* 0x000fc0000383ffff */
[----:B------:R-:W-:-:S00]  /*0220*/  NOP ;  /* 0x0000000000007918 */ /* 0x000fc00000000000 */
        /* <DEDUP_REMOVED lines=13> */
.L_x_1:


//--------------------- .nv.constant0.triton_poi_fused_convolution_mul_3 --------------------------
	.section	.nv.constant0.triton_poi_fused_convolution_mul_3,"a",@progbits
	.sectionflags	@""
	.align	4
.nv.constant0.triton_poi_fused_convolution_mul_3:
	.zero		564
